	.headerflags	@"EF_CUDA_TEXMODE_UNIFIED EF_CUDA_64BIT_ADDRESS EF_CUDA_ACCELERATORS EF_CUDA_SM90 EF_CUDA_VIRTUAL_SM(EF_CUDA_SM90)"
	.elftype	@"ET_EXEC"


//--------------------- .nv.info                  --------------------------
	.section	.nv.info,"",@"SHT_CUDA_INFO"
	.align	4


	//----- nvinfo : EIATTR_REGCOUNT
	.align		4
        /*0000*/ 	.byte	0x04, 0x2f
        /*0002*/ 	.short	(.L_3 - .L_2)
	.align		4
.L_2:
        /*0004*/ 	.word	index@(triton_poi_fused__native_batch_norm_legit_no_training_relu_4)
        /*0008*/ 	.word	0x00000030


	//----- nvinfo : EIATTR_MIN_STACK_SIZE
	.align		4
.L_3:
        /*000c*/ 	.byte	0x04, 0x12
        /*000e*/ 	.short	(.L_5 - .L_4)
	.align		4
.L_4:
        /*0010*/ 	.word	index@(triton_poi_fused__native_batch_norm_legit_no_training_relu_4)
        /*0014*/ 	.word	0x00000000


	//----- nvinfo : EIATTR_FRAME_SIZE
	.align		4
.L_5:
        /*0018*/ 	.byte	0x04, 0x11
        /*001a*/ 	.short	(.L_7 - .L_6)
	.align		4
.L_6:
        /*001c*/ 	.word	index@(triton_poi_fused__native_batch_norm_legit_no_training_relu_4)
        /*0020*/ 	.word	0x00000000


	//----- nvinfo : EIATTR_MIN_STACK_SIZE
	.align		4
.L_7:
        /*0024*/ 	.byte	0x04, 0x12
        /*0026*/ 	.short	(.L_9 - .L_8)
	.align		4
.L_8:
        /*0028*/ 	.word	index@(triton_poi_fused__native_batch_norm_legit_no_training_relu_4)
        /*002c*/ 	.word	0x00000000
.L_9:


//--------------------- .nv.info.triton_poi_fused__native_batch_norm_legit_no_training_relu_4 --------------------------
	.section	.nv.info.triton_poi_fused__native_batch_norm_legit_no_training_relu_4,"",@"SHT_CUDA_INFO"
	.sectionflags	@""
	.align	4


	//----- nvinfo : EIATTR_CUDA_API_VERSION
	.align		4
        /*0000*/ 	.byte	0x04, 0x37
        /*0002*/ 	.short	(.L_11 - .L_10)
.L_10:
        /*0004*/ 	.word	0x0000007c


	//----- nvinfo : EIATTR_KPARAM_INFO
	.align		4
.L_11:
        /*0008*/ 	.byte	0x04, 0x17
        /*000a*/ 	.short	(.L_13 - .L_12)
.L_12:
        /*000c*/ 	.word	0x00000000
        /*0010*/ 	.short	0x0006
        /*0012*/ 	.short	0x0030
        /*0014*/ 	.byte	0x00, 0xf0, 0x11, 0x00


	//----- nvinfo : EIATTR_KPARAM_INFO
	.align		4
.L_13:
        /*0018*/ 	.byte	0x04, 0x17
        /*001a*/ 	.short	(.L_15 - .L_14)
.L_14:
        /*001c*/ 	.word	0x00000000
        /*0020*/ 	.short	0x0005
        /*0022*/ 	.short	0x0028
        /*0024*/ 	.byte	0x00, 0xf4, 0x21, 0x00


	//----- nvinfo : EIATTR_KPARAM_INFO
	.align		4
.L_15:
        /*0028*/ 	.byte	0x04, 0x17
        /*002a*/ 	.short	(.L_17 - .L_16)
.L_16:
        /*002c*/ 	.word	0x00000000
        /*0030*/ 	.short	0x0004
        /*0032*/ 	.short	0x0020
        /*0034*/ 	.byte	0x00, 0xf4, 0x21, 0x00


	//----- nvinfo : EIATTR_KPARAM_INFO
	.align		4
.L_17:
        /*0038*/ 	.byte	0x04, 0x17
        /*003a*/ 	.short	(.L_19 - .L_18)
.L_18:
        /*003c*/ 	.word	0x00000000
        /*0040*/ 	.short	0x0003
        /*0042*/ 	.short	0x0018
        /*0044*/ 	.byte	0x00, 0xf4, 0x21, 0x00


	//----- nvinfo : EIATTR_KPARAM_INFO
	.align		4
.L_19:
        /*0048*/ 	.byte	0x04, 0x17
        /*004a*/ 	.short	(.L_21 - .L_20)
.L_20:
        /*004c*/ 	.word	0x00000000
        /*0050*/ 	.short	0x0002
        /*0052*/ 	.short	0x0010
        /*0054*/ 	.byte	0x00, 0xf4, 0x21, 0x00


	//----- nvinfo : EIATTR_KPARAM_INFO
	.align		4
.L_21:
        /*0058*/ 	.byte	0x04, 0x17
        /*005a*/ 	.short	(.L_23 - .L_22)
.L_22:
        /*005c*/ 	.word	0x00000000
        /*0060*/ 	.short	0x0001
        /*0062*/ 	.short	0x0008
        /*0064*/ 	.byte	0x00, 0xf4, 0x21, 0x00


	//----- nvinfo : EIATTR_KPARAM_INFO
	.align		4
.L_23:
        /*0068*/ 	.byte	0x04, 0x17
        /*006a*/ 	.short	(.L_25 - .L_24)
.L_24:
        /*006c*/ 	.word	0x00000000
        /*0070*/ 	.short	0x0000
        /*0072*/ 	.short	0x0000
        /*0074*/ 	.byte	0x00, 0xf4, 0x21, 0x00


	//----- nvinfo : EIATTR_SPARSE_MMA_MASK
	.align		4
.L_25:
        /*0078*/ 	.byte	0x03, 0x50
        /*007a*/ 	.short	0x0000


	//----- nvinfo : EIATTR_MAXREG_COUNT
	.align		4
        /*007c*/ 	.byte	0x03, 0x1b
        /*007e*/ 	.short	0x00ff


	//----- nvinfo : EIATTR_EXIT_INSTR_OFFSETS
	.align		4
        /*0080*/ 	.byte	0x04, 0x1c
        /*0082*/ 	.short	(.L_27 - .L_26)


	//   ....[0]....
.L_26:
        /*0084*/ 	.word	0x00000ea0


	//   ....[1]....
        /*0088*/ 	.word	0x00000ec0


	//----- nvinfo : EIATTR_REQNTID
	.align		4
.L_27:
        /*008c*/ 	.byte	0x04, 0x10
        /*008e*/ 	.short	(.L_29 - .L_28)
.L_28:
        /*0090*/ 	.word	0x00000080
        /*0094*/ 	.word	0x00000001
        /*0098*/ 	.word	0x00000001


	//----- nvinfo : EIATTR_CBANK_PARAM_SIZE
	.align		4
.L_29:
        /*009c*/ 	.byte	0x03, 0x19
        /*009e*/ 	.short	0x0034


	//----- nvinfo : EIATTR_PARAM_CBANK
	.align		4
        /*00a0*/ 	.byte	0x04, 0x0a
        /*00a2*/ 	.short	(.L_31 - .L_30)
	.align		4
.L_30:
        /*00a4*/ 	.word	index@(.nv.constant0.triton_poi_fused__native_batch_norm_legit_no_training_relu_4)
        /*00a8*/ 	.short	0x0210
        /*00aa*/ 	.short	0x0034


	//----- nvinfo : EIATTR_SW_WAR
	.align		4
.L_31:
        /*00ac*/ 	.byte	0x04, 0x36
        /*00ae*/ 	.short	(.L_33 - .L_32)
.L_32:
        /*00b0*/ 	.word	0x00000008
.L_33:


//--------------------- .nv.callgraph             --------------------------
	.section	.nv.callgraph,"",@"SHT_CUDA_CALLGRAPH"
	.align	4
	.sectionentsize	8
	.align		4
        /*0000*/ 	.word	0x00000000
	.align		4
        /*0004*/ 	.word	0xffffffff
	.align		4
        /*0008*/ 	.word	0x00000000
	.align		4
        /*000c*/ 	.word	0xfffffffe
	.align		4
        /*0010*/ 	.word	0x00000000
	.align		4
        /*0014*/ 	.word	0xfffffffd
	.align		4
        /*0018*/ 	.word	0x00000000
	.align		4
        /*001c*/ 	.word	0xfffffffc


//--------------------- .nv.constant4             --------------------------
	.section	.nv.constant4,"a",@progbits
	.align	8
	.align		8
.nv.constant4:
        /*0000*/ 	.dword	_$_str
	.align		8
        /*0008*/ 	.dword	_$_str_$_2


//--------------------- .text.triton_poi_fused__native_batch_norm_legit_no_training_relu_4 --------------------------
	.section	.text.triton_poi_fused__native_batch_norm_legit_no_training_relu_4,"ax",@progbits
	.align	128
        .global         triton_poi_fused__native_batch_norm_legit_no_training_relu_4
        .type           triton_poi_fused__native_batch_norm_legit_no_training_relu_4,@function
        .size           triton_poi_fused__native_batch_norm_legit_no_training_relu_4,(.L_x_1 - triton_poi_fused__native_batch_norm_legit_no_training_relu_4)
        .other          triton_poi_fused__native_batch_norm_legit_no_training_relu_4,@"STO_CUDA_ENTRY STV_DEFAULT"
triton_poi_fused__native_batch_norm_legit_no_training_relu_4:
.text.triton_poi_fused__native_batch_norm_legit_no_training_relu_4:
[----:B------:R-:W0:Y:S01]  /*0000*/  LDC R1, c[0x0][0x28] ;  /* 0x00000a00ff017b82 */ /* 0x000e220000000800 */
[----:B------:R-:W1:Y:S01]  /*0010*/  S2R R0, SR_TID.X ;  /* 0x0000000000007919 */ /* 0x000e620000002100 */
[----:B------:R-:W-:-:S06]  /*0020*/  HFMA2.MMA R24, -RZ, RZ, 0, 0 ;  /* 0x00000000ff187435 */ /* 0x000fcc00000001ff */
[----:B------:R-:W2:Y:S01]  /*0030*/  LDC.64 R2, c[0x0][0x220] ;  /* 0x00008800ff027b82 */ /* 0x000ea20000000a00 */
[----:B------:R-:W-:Y:S01]  /*0040*/  MOV R4, RZ ;  /* 0x000000ff00047202 */ /* 0x000fe20000000f00 */
[----:B------:R-:W3:Y:S01]  /*0050*/  S2R R25, SR_CTAID.X ;  /* 0x0000000000197919 */ /* 0x000ee20000002500 */
[----:B------:R-:W-:Y:S01]  /*0060*/  ULDC.64 UR4, c[0x0][0x208] ;  /* 0x0000820000047ab9 */ /* 0x000fe20000000a00 */
[----:B------:R-:W-:Y:S01]  /*0070*/  HFMA2.MMA R28, -RZ, RZ, 0, 0 ;  /* 0x00000000ff1c7435 */ /* 0x000fe200000001ff */
[----:B------:R-:W-:Y:S02]  /*0080*/  CS2R R38, SRZ ;  /* 0x0000000000267805 */ /* 0x000fe4000001ff00 */
[----:B------:R-:W-:Y:S02]  /*0090*/  CS2R R22, SRZ ;  /* 0x0000000000167805 */ /* 0x000fe4000001ff00 */
[----:B------:R-:W-:Y:S02]  /*00a0*/  CS2R R18, SRZ ;  /* 0x0000000000127805 */ /* 0x000fe4000001ff00 */
[----:B------:R-:W-:Y:S01]  /*00b0*/  CS2R R20, SRZ ;  /* 0x0000000000147805 */ /* 0x000fe2000001ff00 */
[----:B------:R-:W4:Y:S01]  /*00c0*/  LDC.64 R26, c[0x0][0x210] ;  /* 0x00008400ff1a7b82 */ /* 0x000f220000000a00 */
[----:B------:R-:W-:-:S02]  /*00d0*/  CS2R R12, SRZ ;  /* 0x00000000000c7805 */ /* 0x000fc4000001ff00 */
[----:B------:R-:W-:-:S05]  /*00e0*/  CS2R R14, SRZ ;  /* 0x00000000000e7805 */ /* 0x000fca000001ff00 */
[----:B------:R-:W5:Y:S01]  /*00f0*/  LDC.64 R16, c[0x0][0x230] ;  /* 0x00008c00ff107b82 */ /* 0x000f620000000a00 */
[----:B-1----:R-:W-:-:S04]  /*0100*/  SHF.L.U32 R0, R0, 0x2, RZ ;  /* 0x0000000200007819 */ /* 0x002fc800000006ff */
[----:B------:R-:W-:-:S04]  /*0110*/  LOP3.LUT R0, R0, 0x1fc, RZ, 0xc0, !PT ;  /* 0x000001fc00007812 */ /* 0x000fc800078ec0ff */
[----:B---3--:R-:W-:-:S04]  /*0120*/  LEA R25, R25, R0, 0xa ;  /* 0x0000000019197211 */ /* 0x008fc800078e50ff */
[C---:B------:R-:W-:Y:S01]  /*0130*/  ISETP.GE.AND P1, PT, R25.reuse, 0x54600, PT ;  /* 0x000546001900780c */ /* 0x040fe20003f26270 */
[----:B------:R-:W-:Y:S01]  /*0140*/  IMAD.HI R0, R25, -0x6e5d4c3b, R24 ;  /* 0x91a2b3c519007827 */ /* 0x000fe200078e0218 */
[----:B------:R-:W-:-:S04]  /*0150*/  IADD3 R29, R25, 0x200, RZ ;  /* 0x00000200191d7810 */ /* 0x000fc80007ffe0ff */
[----:B------:R-:W-:-:S04]  /*0160*/  SHF.R.U32.HI R5, RZ, 0x1f, R0 ;  /* 0x0000001fff057819 */ /* 0x000fc80000011600 */
[----:B------:R-:W-:-:S05]  /*0170*/  LEA.HI.SX32 R5, R0, R5, 0x17 ;  /* 0x0000000500057211 */ /* 0x000fca00078fbaff */
[----:B------:R-:W-:-:S05]  /*0180*/  IMAD.HI R0, R5, 0x2aaaaaab, RZ ;  /* 0x2aaaaaab05007827 */ /* 0x000fca00078e02ff */
[----:B------:R-:W-:-:S04]  /*0190*/  SHF.R.U32.HI R7, RZ, 0x1f, R0 ;  /* 0x0000001fff077819 */ /* 0x000fc80000011600 */
[----:B------:R-:W-:-:S05]  /*01a0*/  LEA.HI R0, R0, R7, RZ, 0x1c ;  /* 0x0000000700007211 */ /* 0x000fca00078fe0ff */
[----:B------:R-:W-:-:S04]  /*01b0*/  IMAD R45, R0, -0x60, R5 ;  /* 0xffffffa0002d7824 */ /* 0x000fc800078e0205 */
[----:B--2---:R-:W-:-:S05]  /*01c0*/  IMAD.WIDE R6, R45, 0x4, R2 ;  /* 0x000000042d067825 */ /* 0x004fca00078e0202 */
[----:B------:R-:W2:Y:S01]  /*01d0*/  @!P1 LDG.E.EL R4, desc[UR4][R6.64] ;  /* 0x0000000406049981 */ /* 0x000ea2000c2e1900 */
[----:B------:R-:W-:-:S03]  /*01e0*/  IMAD.HI R0, R29, -0x6e5d4c3b, R28 ;  /* 0x91a2b3c51d007827 */ /* 0x000fc600078e021c */
[----:B------:R-:W3:Y:S02]  /*01f0*/  @!P1 LDG.E.EL R39, desc[UR4][R6.64] ;  /* 0x0000000406279981 */ /* 0x000ee4000c2e1900 */
[----:B------:R-:W-:Y:S02]  /*0200*/  SHF.R.U32.HI R5, RZ, 0x1f, R0 ;  /* 0x0000001fff057819 */ /* 0x000fe40000011600 */
[----:B------:R-:W3:Y:S02]  /*0210*/  @!P1 LDG.E.EL R24, desc[UR4][R6.64] ;  /* 0x0000000406189981 */ /* 0x000ee4000c2e1900 */
[----:B------:R-:W-:Y:S02]  /*0220*/  LEA.HI.SX32 R5, R0, R5, 0x17 ;  /* 0x0000000500057211 */ /* 0x000fe400078fbaff */
[----:B------:R-:W-:Y:S01]  /*0230*/  ISETP.GE.AND P0, PT, R29, 0x54600, PT ;  /* 0x000546001d00780c */ /* 0x000fe20003f06270 */
[----:B------:R1:W3:Y:S02]  /*0240*/  @!P1 LDG.E.EL R22, desc[UR4][R6.64] ;  /* 0x0000000406169981 */ /* 0x0002e4000c2e1900 */
[----:B------:R-:W-:-:S05]  /*0250*/  IMAD.HI R0, R5, 0x2aaaaaab, RZ ;  /* 0x2aaaaaab05007827 */ /* 0x000fca00078e02ff */
[----:B------:R-:W-:-:S04]  /*0260*/  SHF.R.U32.HI R9, RZ, 0x1f, R0 ;  /* 0x0000001fff097819 */ /* 0x000fc80000011600 */
[----:B------:R-:W-:Y:S02]  /*0270*/  LEA.HI R0, R0, R9, RZ, 0x1c ;  /* 0x0000000900007211 */ /* 0x000fe400078fe0ff */
[----:B------:R-:W1:Y:S03]  /*0280*/  LDC.64 R8, c[0x0][0x218] ;  /* 0x00008600ff087b82 */ /* 0x000e660000000a00 */
[----:B------:R-:W-:Y:S01]  /*0290*/  IMAD R41, R0, -0x60, R5 ;  /* 0xffffffa000297824 */ /* 0x000fe200078e0205 */
[----:B------:R-:W-:-:S03]  /*02a0*/  MOV R0, RZ ;  /* 0x000000ff00007202 */ /* 0x000fc60000000f00 */
[----:B------:R-:W-:-:S05]  /*02b0*/  IMAD.WIDE R2, R41, 0x4, R2 ;  /* 0x0000000429027825 */ /* 0x000fca00078e0202 */
[----:B------:R-:W3:Y:S04]  /*02c0*/  @!P0 LDG.E.EL R0, desc[UR4][R2.64] ;  /* 0x0000000402008981 */ /* 0x000ee8000c2e1900 */
[----:B------:R-:W3:Y:S04]  /*02d0*/  @!P0 LDG.E.EL R28, desc[UR4][R2.64] ;  /* 0x00000004021c8981 */ /* 0x000ee8000c2e1900 */
[----:B------:R-:W3:Y:S04]  /*02e0*/  @!P0 LDG.E.EL R19, desc[UR4][R2.64] ;  /* 0x0000000402138981 */ /* 0x000ee8000c2e1900 */
[----:B------:R1:W3:Y:S01]  /*02f0*/  @!P0 LDG.E.EL R20, desc[UR4][R2.64] ;  /* 0x0000000402148981 */ /* 0x0002e2000c2e1900 */
[----:B----4-:R-:W-:-:S04]  /*0300*/  IMAD.WIDE R26, R25, 0x4, R26 ;  /* 0x00000004191a7825 */ /* 0x010fc800078e021a */
[--C-:B-1----:R-:W-:Y:S01]  /*0310*/  IMAD.WIDE R6, R45, 0x4, R8.reuse ;  /* 0x000000042d067825 */ /* 0x102fe200078e0208 */
[----:B------:R-:W4:Y:S04]  /*0320*/  @!P1 LDG.E.128 R12, desc[UR4][R26.64] ;  /* 0x000000041a0c9981 */ /* 0x000f28000c1e1d00 */
[----:B------:R-:W4:Y:S01]  /*0330*/  @!P1 LDG.E.EL R18, desc[UR4][R6.64] ;  /* 0x0000000406129981 */ /* 0x000f22000c2e1900 */
[----:B0-----:R-:W0:Y:S01]  /*0340*/  LDC.64 R2, c[0x0][0x228] ;  /* 0x00008a00ff027b82 */ /* 0x001e220000000a00 */
[----:B------:R-:W-:Y:S01]  /*0350*/  HFMA2.MMA R43, -RZ, RZ, 0, 0 ;  /* 0x00000000ff2b7435 */ /* 0x000fe200000001ff */
[----:B------:R-:W-:Y:S01]  /*0360*/  CS2R R10, SRZ ;  /* 0x00000000000a7805 */ /* 0x000fe2000001ff00 */
[----:B------:R-:W4:Y:S01]  /*0370*/  @!P1 LDG.E.EL R38, desc[UR4][R6.64] ;  /* 0x0000000406269981 */ /* 0x000f22000c2e1900 */
[----:B------:R-:W-:-:S04]  /*0380*/  IMAD.WIDE R8, R41, 0x4, R8 ;  /* 0x0000000429087825 */ /* 0x000fc800078e0208 */
[----:B------:R-:W4:Y:S04]  /*0390*/  @!P1 LDG.E.EL R11, desc[UR4][R6.64] ;  /* 0x00000004060b9981 */ /* 0x000f28000c2e1900 */
[----:B------:R0:W4:Y:S01]  /*03a0*/  @!P1 LDG.E.EL R43, desc[UR4][R6.64] ;  /* 0x00000004062b9981 */ /* 0x000122000c2e1900 */
[----:B------:R-:W-:Y:S02]  /*03b0*/  CS2R R32, SRZ ;  /* 0x0000000000207805 */ /* 0x000fe4000001ff00 */
[----:B------:R-:W-:-:S04]  /*03c0*/  CS2R R30, SRZ ;  /* 0x00000000001e7805 */ /* 0x000fc8000001ff00 */
[----:B------:R-:W4:Y:S04]  /*03d0*/  @!P0 LDG.E.EL R33, desc[UR4][R8.64] ;  /* 0x0000000408218981 */ /* 0x000f28000c2e1900 */
[----:B------:R-:W4:Y:S01]  /*03e0*/  @!P0 LDG.E.EL R30, desc[UR4][R8.64] ;  /* 0x00000004081e8981 */ /* 0x000f22000c2e1900 */
[----:B0-----:R-:W-:-:S03]  /*03f0*/  IMAD.WIDE R6, R45, 0x4, R2 ;  /* 0x000000042d067825 */ /* 0x001fc600078e0202 */
[----:B------:R-:W4:Y:S01]  /*0400*/  @!P0 LDG.E.EL R31, desc[UR4][R8.64] ;  /* 0x00000004081f8981 */ /* 0x000f22000c2e1900 */
[----:B-----5:R-:W-:-:S03]  /*0410*/  IMAD.WIDE R44, R45, 0x4, R16 ;  /* 0x000000042d2c7825 */ /* 0x020fc600078e0210 */
[----:B------:R0:W5:Y:S01]  /*0420*/  @!P0 LDG.E.EL R32, desc[UR4][R8.64] ;  /* 0x0000000408208981 */ /* 0x000162000c2e1900 */
[----:B------:R-:W-:-:S04]  /*0430*/  IMAD.WIDE R2, R41, 0x4, R2 ;  /* 0x0000000429027825 */ /* 0x000fc800078e0202 */
[----:B------:R-:W-:Y:S01]  /*0440*/  IMAD.WIDE R16, R41, 0x4, R16 ;  /* 0x0000000429107825 */ /* 0x000fe200078e0210 */
[----:B------:R-:W4:Y:S01]  /*0450*/  @!P0 LDG.E.EL R23, desc[UR4][R2.64] ;  /* 0x0000000402178981 */ /* 0x000f22000c2e1900 */
[----:B0-----:R-:W-:-:S03]  /*0460*/  CS2R R8, SRZ ;  /* 0x0000000000087805 */ /* 0x001fc6000001ff00 */
[----:B------:R-:W4:Y:S04]  /*0470*/  @!P0 LDG.E.EL R10, desc[UR4][R2.64] ;  /* 0x00000004020a8981 */ /* 0x000f28000c2e1900 */
[----:B------:R-:W4:Y:S04]  /*0480*/  @!P0 LDG.E.EL R21, desc[UR4][R2.64] ;  /* 0x0000000402158981 */ /* 0x000f28000c2e1900 */
[----:B------:R0:W4:Y:S04]  /*0490*/  @!P0 LDG.E.EL R9, desc[UR4][R2.64] ;  /* 0x0000000402098981 */ /* 0x000128000c2e1900 */
[----:B------:R-:W4:Y:S01]  /*04a0*/  @!P0 LDG.E.EL R8, desc[UR4][R16.64] ;  /* 0x0000000410088981 */ /* 0x000f22000c2e1900 */
[----:B0-----:R-:W-:-:S02]  /*04b0*/  CS2R R2, SRZ ;  /* 0x0000000000027805 */ /* 0x001fc4000001ff00 */
[----:B------:R-:W-:-:S04]  /*04c0*/  CS2R R36, SRZ ;  /* 0x0000000000247805 */ /* 0x000fc8000001ff00 */
[----:B------:R-:W5:Y:S04]  /*04d0*/  @!P0 LDG.E.EL R2, desc[UR4][R16.64] ;  /* 0x0000000410028981 */ /* 0x000f68000c2e1900 */
[----:B------:R-:W5:Y:S01]  /*04e0*/  @!P0 LDG.E.EL R3, desc[UR4][R16.64] ;  /* 0x0000000410038981 */ /* 0x000f62000c2e1900 */
[----:B------:R-:W-:Y:S02]  /*04f0*/  MOV R40, RZ ;  /* 0x000000ff00287202 */ /* 0x000fe40000000f00 */
[----:B------:R-:W-:Y:S01]  /*0500*/  CS2R R34, SRZ ;  /* 0x0000000000227805 */ /* 0x000fe2000001ff00 */
[----:B------:R-:W-:Y:S01]  /*0510*/  HFMA2.MMA R5, -RZ, RZ, 0, 0 ;  /* 0x00000000ff057435 */ /* 0x000fe200000001ff */
[----:B------:R-:W5:Y:S04]  /*0520*/  @!P1 LDG.E.EL R37, desc[UR4][R6.64] ;  /* 0x0000000406259981 */ /* 0x000f68000c2e1900 */
[----:B------:R-:W5:Y:S04]  /*0530*/  @!P1 LDG.E.EL R40, desc[UR4][R6.64] ;  /* 0x0000000406289981 */ /* 0x000f68000c2e1900 */
[----:B------:R-:W5:Y:S04]  /*0540*/  @!P1 LDG.E.EL R35, desc[UR4][R6.64] ;  /* 0x0000000406239981 */ /* 0x000f68000c2e1900 */
[----:B------:R0:W5:Y:S04]  /*0550*/  @!P1 LDG.E.EL R36, desc[UR4][R6.64] ;  /* 0x0000000406249981 */ /* 0x000168000c2e1900 */
[----:B------:R-:W5:Y:S04]  /*0560*/  @!P1 LDG.E.EL R34, desc[UR4][R44.64] ;  /* 0x000000042c229981 */ /* 0x000f68000c2e1900 */
[----:B------:R-:W5:Y:S01]  /*0570*/  @!P1 LDG.E.EL R5, desc[UR4][R44.64] ;  /* 0x000000042c059981 */ /* 0x000f62000c2e1900 */
[----:B0-----:R-:W-:-:S06]  /*0580*/  CS2R R6, SRZ ;  /* 0x0000000000067805 */ /* 0x001fcc000001ff00 */
[----:B------:R-:W5:Y:S04]  /*0590*/  @!P1 LDG.E.EL R6, desc[UR4][R44.64] ;  /* 0x000000042c069981 */ /* 0x000f68000c2e1900 */
[----:B------:R-:W5:Y:S01]  /*05a0*/  @!P1 LDG.E.EL R7, desc[UR4][R44.64] ;  /* 0x000000042c079981 */ /* 0x000f62000c2e1900 */
[----:B--2---:R-:W-:-:S06]  /*05b0*/  FADD R42, R4, 9.9999997473787516356e-06 ;  /* 0x3727c5ac042a7421 */ /* 0x004fcc0000000000 */
[----:B------:R-:W0:Y:S01]  /*05c0*/  MUFU.SQRT R42, R42 ;  /* 0x0000002a002a7308 */ /* 0x000e220000002000 */
[----:B---3--:R-:W-:-:S07]  /*05d0*/  FADD R41, R39, 9.9999997473787516356e-06 ;  /* 0x3727c5ac27297421 */ /* 0x008fce0000000000 */
[----:B------:R-:W1:Y:S01]  /*05e0*/  MUFU.SQRT R41, R41 ;  /* 0x0000002900297308 */ /* 0x000e620000002000 */
[C---:B0-----:R-:W-:Y:S02]  /*05f0*/  FSETP.GT.AND P3, PT, R42.reuse, 8.50705917302346158658e+37, PT ;  /* 0x7e8000002a00780b */ /* 0x041fe40003f64000 */
[----:B------:R-:W-:Y:S02]  /*0600*/  FSETP.GEU.AND P4, PT, R42, 1.175494350822287508e-38, PT ;  /* 0x008000002a00780b */ /* 0x000fe40003f8e000 */
[----:B------:R-:W-:Y:S01]  /*0610*/  MOV R4, RZ ;  /* 0x000000ff00047202 */ /* 0x000fe20000000f00 */
[----:B------:R-:W-:Y:S01]  /*0620*/  FADD R39, R24, 9.9999997473787516356e-06 ;  /* 0x3727c5ac18277421 */ /* 0x000fe20000000000 */
[----:B-1----:R-:W-:-:S04]  /*0630*/  FSETP.GT.AND P5, PT, R41, 8.50705917302346158658e+37, PT ;  /* 0x7e8000002900780b */ /* 0x002fc80003fa4000 */
[----:B------:R0:W2:Y:S03]  /*0640*/  @!P0 LDG.E.EL R4, desc[UR4][R16.64] ;  /* 0x0000000410048981 */ /* 0x0000a6000c2e1900 */
[----:B------:R-:W-:Y:S01]  /*0650*/  @P3 FMUL R42, R42, 0.25 ;  /* 0x3e8000002a2a3820 */ /* 0x000fe20000400000 */
[----:B------:R-:W1:Y:S03]  /*0660*/  MUFU.SQRT R39, R39 ;  /* 0x0000002700277308 */ /* 0x000e660000002000 */
[----:B------:R-:W-:Y:S01]  /*0670*/  @!P4 FMUL R42, R42, 16777216 ;  /* 0x4b8000002a2ac820 */ /* 0x000fe20000400000 */
[----:B0-----:R-:W-:Y:S01]  /*0680*/  HFMA2.MMA R16, -RZ, RZ, 1.625, 0 ;  /* 0x3e800000ff107435 */ /* 0x001fe200000001ff */
[----:B------:R-:W-:-:S04]  /*0690*/  FSETP.GEU.AND P6, PT, R41, 1.175494350822287508e-38, PT ;  /* 0x008000002900780b */ /* 0x000fc80003fce000 */
[----:B------:R-:W0:Y:S01]  /*06a0*/  MUFU.RCP R42, R42 ;  /* 0x0000002a002a7308 */ /* 0x000e220000001000 */
[----:B------:R-:W-:Y:S01]  /*06b0*/  FADD R22, R22, 9.9999997473787516356e-06 ;  /* 0x3727c5ac16167421 */ /* 0x000fe20000000000 */
[----:B------:R-:W-:-:S03]  /*06c0*/  @P5 FMUL R41, R41, 0.25 ;  /* 0x3e80000029295820 */ /* 0x000fc60000400000 */
[----:B------:R-:W-:-:S03]  /*06d0*/  FSEL R17, R16, 1, P3 ;  /* 0x3f80000010117808 */ /* 0x000fc60001800000 */
[----:B------:R-:W3:Y:S01]  /*06e0*/  MUFU.SQRT R24, R22 ;  /* 0x0000001600187308 */ /* 0x000ee20000002000 */
[----:B-1----:R-:W-:Y:S01]  /*06f0*/  FSETP.GT.AND P2, PT, R39, 8.50705917302346158658e+37, PT ;  /* 0x7e8000002700780b */ /* 0x002fe20003f44000 */
[----:B------:R-:W-:Y:S01]  /*0700*/  @!P6 FMUL R41, R41, 16777216 ;  /* 0x4b8000002929e820 */ /* 0x000fe20000400000 */
[----:B------:R-:W-:Y:S01]  /*0710*/  @!P4 FMUL R17, R17, 16777216 ;  /* 0x4b8000001111c820 */ /* 0x000fe20000400000 */
[----:B------:R-:W-:Y:S01]  /*0720*/  FADD R45, R0, 9.9999997473787516356e-06 ;  /* 0x3727c5ac002d7421 */ /* 0x000fe20000000000 */
[----:B------:R-:W-:Y:S02]  /*0730*/  FSETP.GEU.AND P3, PT, R39, 1.175494350822287508e-38, PT ;  /* 0x008000002700780b */ /* 0x000fe40003f6e000 */
[----:B0-----:R-:W-:Y:S02]  /*0740*/  FMUL R0, R42, R17 ;  /* 0x000000112a007220 */ /* 0x001fe40000400000 */
[----:B------:R-:W0:Y:S01]  /*0750*/  MUFU.RCP R42, R41 ;  /* 0x00000029002a7308 */ /* 0x000e220000001000 */
[----:B------:R-:W-:-:S02]  /*0760*/  FSEL R17, R16, 1, P5 ;  /* 0x3f80000010117808 */ /* 0x000fc40002800000 */
[C---:B---3--:R-:W-:Y:S02]  /*0770*/  FSETP.GT.AND P4, PT, R24.reuse, 8.50705917302346158658e+37, PT ;  /* 0x7e8000001800780b */ /* 0x048fe40003f84000 */
[----:B------:R-:W-:Y:S01]  /*0780*/  @P2 FMUL R39, R39, 0.25 ;  /* 0x3e80000027272820 */ /* 0x000fe20000400000 */
[----:B------:R-:W-:Y:S01]  /*0790*/  @!P6 FMUL R17, R17, 16777216 ;  /* 0x4b8000001111e820 */ /* 0x000fe20000400000 */
[----:B------:R-:W-:Y:S01]  /*07a0*/  FSETP.GEU.AND P5, PT, R24, 1.175494350822287508e-38, PT ;  /* 0x008000001800780b */ /* 0x000fe20003fae000 */
[----:B------:R-:W-:Y:S01]  /*07b0*/  FADD R28, R28, 9.9999997473787516356e-06 ;  /* 0x3727c5ac1c1c7421 */ /* 0x000fe20000000000 */
[----:B------:R-:W-:Y:S01]  /*07c0*/  @!P3 FMUL R39, R39, 16777216 ;  /* 0x4b8000002727b820 */ /* 0x000fe20000400000 */
[----:B------:R-:W1:Y:S01]  /*07d0*/  MUFU.SQRT R22, R45 ;  /* 0x0000002d00167308 */ /* 0x000e620000002000 */
[----:B0-----:R-:W-:-:S07]  /*07e0*/  FMUL R42, R42, R17 ;  /* 0x000000112a2a7220 */ /* 0x001fce0000400000 */
[----:B------:R-:W0:Y:S01]  /*07f0*/  MUFU.SQRT R17, R28 ;  /* 0x0000001c00117308 */ /* 0x000e220000002000 */
[----:B------:R-:W-:Y:S01]  /*0800*/  @P4 FMUL R24, R24, 0.25 ;  /* 0x3e80000018184820 */ /* 0x000fe20000400000 */
[----:B------:R-:W-:-:S06]  /*0810*/  FADD R19, R19, 9.9999997473787516356e-06 ;  /* 0x3727c5ac13137421 */ /* 0x000fcc0000000000 */
[----:B------:R-:W3:Y:S01]  /*0820*/  MUFU.RCP R44, R39 ;  /* 0x00000027002c7308 */ /* 0x000ee20000001000 */
[----:B------:R-:W-:Y:S01]  /*0830*/  FSEL R41, R16, 1, P2 ;  /* 0x3f80000010297808 */ /* 0x000fe20001000000 */
[----:B------:R-:W-:Y:S01]  /*0840*/  @!P5 FMUL R24, R24, 16777216 ;  /* 0x4b8000001818d820 */ /* 0x000fe20000400000 */
[----:B-1----:R-:W-:-:S03]  /*0850*/  FSETP.GT.AND P6, PT, R22, 8.50705917302346158658e+37, PT ;  /* 0x7e8000001600780b */ /* 0x002fc60003fc4000 */
[----:B------:R-:W-:Y:S02]  /*0860*/  @!P3 FMUL R41, R41, 16777216 ;  /* 0x4b8000002929b820 */ /* 0x000fe40000400000 */
[----:B------:R-:W1:Y:S01]  /*0870*/  MUFU.SQRT R19, R19 ;  /* 0x0000001300137308 */ /* 0x000e620000002000 */
[----:B0-----:R-:W-:-:S07]  /*0880*/  FSETP.GT.AND P3, PT, R17, 8.50705917302346158658e+37, PT ;  /* 0x7e8000001100780b */ /* 0x001fce0003f64000 */
[----:B------:R-:W0:Y:S01]  /*0890*/  MUFU.RCP R39, R24 ;  /* 0x0000001800277308 */ /* 0x000e220000001000 */
[----:B---3--:R-:W-:Y:S01]  /*08a0*/  FMUL R41, R44, R41 ;  /* 0x000000292c297220 */ /* 0x008fe20000400000 */
[----:B------:R-:W-:Y:S01]  /*08b0*/  FADD R44, R20, 9.9999997473787516356e-06 ;  /* 0x3727c5ac142c7421 */ /* 0x000fe20000000000 */
[----:B------:R-:W-:Y:S02]  /*08c0*/  FSETP.GEU.AND P2, PT, R22, 1.175494350822287508e-38, PT ;  /* 0x008000001600780b */ /* 0x000fe40003f4e000 */
[----:B------:R-:W-:Y:S01]  /*08d0*/  FSEL R20, R16, 1, P4 ;  /* 0x3f80000010147808 */ /* 0x000fe20002000000 */
[----:B------:R-:W-:-:S04]  /*08e0*/  @P6 FMUL R22, R22, 0.25 ;  /* 0x3e80000016166820 */ /* 0x000fc80000400000 */
[----:B------:R-:W-:Y:S01]  /*08f0*/  @!P5 FMUL R20, R20, 16777216 ;  /* 0x4b8000001414d820 */ /* 0x000fe20000400000 */
[----:B-1----:R-:W-:Y:S02]  /*0900*/  FSETP.GT.AND P5, PT, R19, 8.50705917302346158658e+37, PT ;  /* 0x7e8000001300780b */ /* 0x002fe40003fa4000 */
[C---:B------:R-:W-:Y:S01]  /*0910*/  FSETP.GEU.AND P4, PT, R17.reuse, 1.175494350822287508e-38, PT ;  /* 0x008000001100780b */ /* 0x040fe20003f8e000 */
[----:B------:R-:W-:Y:S01]  /*0920*/  @P3 FMUL R17, R17, 0.25 ;  /* 0x3e80000011113820 */ /* 0x000fe20000400000 */
[----:B0-----:R-:W-:Y:S01]  /*0930*/  FMUL R39, R39, R20 ;  /* 0x0000001427277220 */ /* 0x001fe20000400000 */
[----:B------:R-:W-:Y:S02]  /*0940*/  FSEL R20, R16, 1, P3 ;  /* 0x3f80000010147808 */ /* 0x000fe40001800000 */
[----:B------:R-:W-:Y:S01]  /*0950*/  FSETP.GEU.AND P3, PT, R19, 1.175494350822287508e-38, PT ;  /* 0x008000001300780b */ /* 0x000fe20003f6e000 */
[----:B------:R-:W-:Y:S01]  /*0960*/  @!P2 FMUL R22, R22, 16777216 ;  /* 0x4b8000001616a820 */ /* 0x000fe20000400000 */
[----:B------:R-:W0:Y:S01]  /*0970*/  MUFU.SQRT R44, R44 ;  /* 0x0000002c002c7308 */ /* 0x000e220000002000 */
[----:B------:R-:W-:-:S03]  /*0980*/  FSEL R45, R16, 1, P6 ;  /* 0x3f800000102d7808 */ /* 0x000fc60003000000 */
[----:B------:R-:W-:-:S04]  /*0990*/  @P5 FMUL R19, R19, 0.25 ;  /* 0x3e80000013135820 */ /* 0x000fc80000400000 */
[----:B------:R-:W1:Y:S01]  /*09a0*/  MUFU.RCP R28, R22 ;  /* 0x00000016001c7308 */ /* 0x000e620000001000 */
[----:B------:R-:W-:Y:S02]  /*09b0*/  @!P4 FMUL R17, R17, 16777216 ;  /* 0x4b8000001111c820 */ /* 0x000fe40000400000 */
[----:B------:R-:W-:Y:S01]  /*09c0*/  @!P3 FMUL R19, R19, 16777216 ;  /* 0x4b8000001313b820 */ /* 0x000fe20000400000 */
[----:B------:R-:W-:Y:S01]  /*09d0*/  @!P2 FMUL R45, R45, 16777216 ;  /* 0x4b8000002d2da820 */ /* 0x000fe20000400000 */
[----:B0-----:R-:W-:-:S03]  /*09e0*/  FSETP.GT.AND P6, PT, R44, 8.50705917302346158658e+37, PT ;  /* 0x7e8000002c00780b */ /* 0x001fc60003fc4000 */
[----:B------:R-:W0:Y:S08]  /*09f0*/  MUFU.RCP R17, R17 ;  /* 0x0000001100117308 */ /* 0x000e300000001000 */
[----:B------:R3:W3:Y:S01]  /*0a00*/  MUFU.RCP R24, R19 ;  /* 0x0000001300187308 */ /* 0x0006e20000001000 */
[----:B-1----:R-:W-:Y:S01]  /*0a10*/  FMUL R28, R28, R45 ;  /* 0x0000002d1c1c7220 */ /* 0x002fe20000400000 */
[----:B------:R-:W-:-:S02]  /*0a20*/  FSEL R45, R16, 1, P6 ;  /* 0x3f800000102d7808 */ /* 0x000fc40003000000 */
[----:B------:R-:W-:Y:S01]  /*0a30*/  FSEL R16, R16, 1, P5 ;  /* 0x3f80000010107808 */ /* 0x000fe20002800000 */
[----:B------:R-:W-:-:S04]  /*0a40*/  @!P4 FMUL R20, R20, 16777216 ;  /* 0x4b8000001414c820 */ /* 0x000fc80000400000 */
[----:B------:R-:W-:Y:S01]  /*0a50*/  @!P3 FMUL R16, R16, 16777216 ;  /* 0x4b8000001010b820 */ /* 0x000fe20000400000 */
[----:B0-----:R-:W-:Y:S01]  /*0a60*/  FMUL R20, R17, R20 ;  /* 0x0000001411147220 */ /* 0x001fe20000400000 */
[----:B----4-:R-:W-:Y:S01]  /*0a70*/  FADD R13, -R18, R13 ;  /* 0x0000000d120d7221 */ /* 0x010fe20000000100 */
[----:B---3--:R-:W-:Y:S01]  /*0a80*/  CS2R R18, SRZ ;  /* 0x0000000000127805 */ /* 0x008fe2000001ff00 */
[----:B------:R-:W-:Y:S01]  /*0a90*/  FMUL R24, R24, R16 ;  /* 0x0000001018187220 */ /* 0x000fe20000400000 */
[----:B------:R-:W-:-:S06]  /*0aa0*/  CS2R R16, SRZ ;  /* 0x0000000000107805 */ /* 0x000fcc000001ff00 */
[----:B------:R0:W3:Y:S01]  /*0ab0*/  @!P0 LDG.E.128 R16, desc[UR4][R26.64+0x800] ;  /* 0x000800041a108981 */ /* 0x0000e2000c1e1d00 */
[C---:B------:R-:W-:Y:S01]  /*0ac0*/  FSETP.GEU.AND P2, PT, R44.reuse, 1.175494350822287508e-38, PT ;  /* 0x008000002c00780b */ /* 0x040fe20003f4e000 */
[----:B------:R-:W-:-:S12]  /*0ad0*/  @P6 FMUL R44, R44, 0.25 ;  /* 0x3e8000002c2c6820 */ /* 0x000fd80000400000 */
[----:B------:R-:W-:-:S04]  /*0ae0*/  @!P2 FMUL R44, R44, 16777216 ;  /* 0x4b8000002c2ca820 */ /* 0x000fc80000400000 */
[----:B------:R-:W1:Y:S01]  /*0af0*/  MUFU.RCP R22, R44 ;  /* 0x0000002c00167308 */ /* 0x000e620000001000 */
[----:B0-----:R-:W-:Y:S02]  /*0b00*/  MOV R26, RZ ;  /* 0x000000ff001a7202 */ /* 0x001fe40000000f00 */
[----:B------:R-:W-:Y:S01]  /*0b10*/  MOV R27, R29 ;  /* 0x0000001d001b7202 */ /* 0x000fe20000000f00 */
[----:B------:R-:W-:Y:S01]  /*0b20*/  FADD R43, -R43, R12 ;  /* 0x0000000c2b2b7221 */ /* 0x000fe20000000100 */
[----:B------:R-:W-:Y:S01]  /*0b30*/  @!P2 FMUL R45, R45, 16777216 ;  /* 0x4b8000002d2da820 */ /* 0x000fe20000400000 */
[----:B------:R-:W-:-:S04]  /*0b40*/  IMAD.HI R12, R29, -0x3dd1baf9, R26 ;  /* 0xc22e45071d0c7827 */ /* 0x000fc800078e021a */
[----:B-1----:R-:W-:Y:S01]  /*0b50*/  FMUL R22, R22, R45 ;  /* 0x0000002d16167220 */ /* 0x002fe20000400000 */
[----:B------:R-:W-:-:S04]  /*0b60*/  SHF.R.U32.HI R45, RZ, 0x1f, R12 ;  /* 0x0000001fff2d7819 */ /* 0x000fc8000001160c */
[----:B------:R-:W-:Y:S02]  /*0b70*/  LEA.HI.SX32 R45, R12, R45, 0x10 ;  /* 0x0000002d0c2d7211 */ /* 0x000fe400078f82ff */
[----:B------:R-:W-:-:S03]  /*0b80*/  MOV R27, R25 ;  /* 0x00000019001b7202 */ /* 0x000fc60000000f00 */
[----:B------:R-:W-:-:S04]  /*0b90*/  IMAD R12, R45, -0x15180, R29 ;  /* 0xfffeae802d0c7824 */ /* 0x000fc800078e021d */
[----:B------:R-:W-:Y:S02]  /*0ba0*/  IMAD R29, R45, 0x23280, R12 ;  /* 0x000232802d1d7824 */ /* 0x000fe400078e020c */
[----:B------:R-:W-:Y:S02]  /*0bb0*/  IMAD.HI R12, R25, -0x3dd1baf9, R26 ;  /* 0xc22e4507190c7827 */ /* 0x000fe400078e021a */
[----:B------:R-:W0:Y:S02]  /*0bc0*/  LDC.64 R26, c[0x0][0x238] ;  /* 0x00008e00ff1a7b82 */ /* 0x000e240000000a00 */
[----:B------:R-:W-:Y:S01]  /*0bd0*/  FADD R14, -R11, R14 ;  /* 0x0000000e0b0e7221 */ /* 0x000fe20000000100 */
[----:B------:R-:W-:Y:S01]  /*0be0*/  FADD R38, -R38, R15 ;  /* 0x0000000f26267221 */ /* 0x000fe20000000100 */
[----:B------:R-:W-:Y:S01]  /*0bf0*/  SHF.R.U32.HI R45, RZ, 0x1f, R12 ;  /* 0x0000001fff2d7819 */ /* 0x000fe2000001160c */
[----:B------:R-:W-:Y:S01]  /*0c00*/  FMUL R43, R0, R43 ;  /* 0x0000002b002b7220 */ /* 0x000fe20000400000 */
[----:B------:R-:W-:Y:S01]  /*0c10*/  FMUL R42, R42, R13 ;  /* 0x0000000d2a2a7220 */ /* 0x000fe20000400000 */
[----:B------:R-:W-:Y:S01]  /*0c20*/  FMUL R41, R41, R14 ;  /* 0x0000000e29297220 */ /* 0x000fe20000400000 */
[----:B------:R-:W-:Y:S01]  /*0c30*/  LEA.HI.SX32 R45, R12, R45, 0x10 ;  /* 0x0000002d0c2d7211 */ /* 0x000fe200078f82ff */
[----:B------:R-:W-:Y:S01]  /*0c40*/  FMUL R38, R39, R38 ;  /* 0x0000002627267220 */ /* 0x000fe20000400000 */
[----:B-----5:R-:W-:Y:S01]  /*0c50*/  FFMA R34, R43, R37, R34 ;  /* 0x000000252b227223 */ /* 0x020fe20000000022 */
[----:B------:R-:W-:Y:S01]  /*0c60*/  FFMA R5, R42, R40, R5 ;  /* 0x000000282a057223 */ /* 0x000fe20000000005 */
[----:B------:R-:W-:Y:S01]  /*0c70*/  FFMA R35, R41, R35, R6 ;  /* 0x0000002329237223 */ /* 0x000fe20000000006 */
[----:B------:R-:W-:Y:S01]  /*0c80*/  FFMA R36, R38, R36, R7 ;  /* 0x0000002426247223 */ /* 0x000fe20000000007 */
[----:B------:R-:W-:Y:S01]  /*0c90*/  IMAD R12, R45, -0x15180, R25 ;  /* 0xfffeae802d0c7824 */ /* 0x000fe200078e0219 */
[----:B------:R-:W-:-:S02]  /*0ca0*/  FSETP.GEU.AND P5, PT, R34, RZ, PT ;  /* 0x000000ff2200720b */ /* 0x000fc40003fae000 */
[----:B------:R-:W-:Y:S01]  /*0cb0*/  FSETP.GEU.AND P3, PT, R35, RZ, PT ;  /* 0x000000ff2300720b */ /* 0x000fe20003f6e000 */
[----:B------:R-:W-:Y:S01]  /*0cc0*/  IMAD R25, R45, 0x23280, R12 ;  /* 0x000232802d197824 */ /* 0x000fe200078e020c */
[C---:B------:R-:W-:Y:S02]  /*0cd0*/  FSETP.GEU.AND P2, PT, R36.reuse, RZ, PT ;  /* 0x000000ff2400720b */ /* 0x040fe40003f4e000 */
[----:B------:R-:W-:Y:S02]  /*0ce0*/  FSETP.GEU.AND P4, PT, R5, RZ, PT ;  /* 0x000000ff0500720b */ /* 0x000fe40003f8e000 */
[----:B------:R-:W-:Y:S01]  /*0cf0*/  SEL R15, R36, RZ, P2 ;  /* 0x000000ff240f7207 */ /* 0x000fe20001000000 */
[----:B0-----:R-:W-:Y:S01]  /*0d00*/  IMAD.WIDE R6, R25, 0x4, R26 ;  /* 0x0000000419067825 */ /* 0x001fe200078e021a */
[----:B------:R-:W-:Y:S02]  /*0d10*/  SEL R14, R35, RZ, P3 ;  /* 0x000000ff230e7207 */ /* 0x000fe40001800000 */
[----:B------:R-:W-:-:S02]  /*0d20*/  SEL R13, R5, RZ, P4 ;  /* 0x000000ff050d7207 */ /* 0x000fc40002000000 */
[----:B------:R-:W-:-:S05]  /*0d30*/  SEL R12, R34, RZ, P5 ;  /* 0x000000ff220c7207 */ /* 0x000fca0002800000 */
[----:B------:R0:W-:Y:S01]  /*0d40*/  @!P1 STG.E.128 desc[UR4][R6.64], R12 ;  /* 0x0000000c06009986 */ /* 0x0001e2000c101d04 */
[----:B------:R-:W-:-:S04]  /*0d50*/  IMAD.WIDE R26, R29, 0x4, R26 ;  /* 0x000000041d1a7825 */ /* 0x000fc800078e021a */
[----:B---3--:R-:W-:Y:S01]  /*0d60*/  FADD R33, -R33, R16 ;  /* 0x0000001021217221 */ /* 0x008fe20000000100 */
[----:B------:R-:W-:Y:S01]  /*0d70*/  FADD R19, -R32, R19 ;  /* 0x0000001320137221 */ /* 0x000fe20000000100 */
[----:B------:R-:W-:Y:S01]  /*0d80*/  FADD R31, -R31, R18 ;  /* 0x000000121f1f7221 */ /* 0x000fe20000000100 */
[----:B------:R-:W-:Y:S01]  /*0d90*/  FADD R17, -R30, R17 ;  /* 0x000000111e117221 */ /* 0x000fe20000000100 */
[----:B------:R-:W-:Y:S01]  /*0da0*/  FMUL R33, R28, R33 ;  /* 0x000000211c217220 */ /* 0x000fe20000400000 */
[----:B------:R-:W-:Y:S01]  /*0db0*/  FMUL R19, R24, R19 ;  /* 0x0000001318137220 */ /* 0x000fe20000400000 */
[----:B------:R-:W-:Y:S01]  /*0dc0*/  FMUL R22, R22, R31 ;  /* 0x0000001f16167220 */ /* 0x000fe20000400000 */
[----:B------:R-:W-:Y:S01]  /*0dd0*/  FMUL R17, R20, R17 ;  /* 0x0000001114117220 */ /* 0x000fe20000400000 */
[----:B------:R-:W-:Y:S01]  /*0de0*/  FFMA R8, R33, R23, R8 ;  /* 0x0000001721087223 */ /* 0x000fe20000000008 */
[----:B--2---:R-:W-:Y:S01]  /*0df0*/  FFMA R4, R19, R21, R4 ;  /* 0x0000001513047223 */ /* 0x004fe20000000004 */
[----:B------:R-:W-:Y:S01]  /*0e00*/  FFMA R3, R22, R10, R3 ;  /* 0x0000000a16037223 */ /* 0x000fe20000000003 */
[----:B------:R-:W-:-:S02]  /*0e10*/  FFMA R2, R17, R9, R2 ;  /* 0x0000000911027223 */ /* 0x000fc40000000002 */
[----:B------:R-:W-:Y:S02]  /*0e20*/  FSETP.GEU.AND P4, PT, R8, RZ, PT ;  /* 0x000000ff0800720b */ /* 0x000fe40003f8e000 */
[----:B------:R-:W-:Y:S02]  /*0e30*/  FSETP.GEU.AND P1, PT, R4, RZ, PT ;  /* 0x000000ff0400720b */ /* 0x000fe40003f2e000 */
[C---:B------:R-:W-:Y:S02]  /*0e40*/  FSETP.GEU.AND P2, PT, R3.reuse, RZ, PT ;  /* 0x000000ff0300720b */ /* 0x040fe40003f4e000 */
[----:B------:R-:W-:Y:S02]  /*0e50*/  FSETP.GEU.AND P3, PT, R2, RZ, PT ;  /* 0x000000ff0200720b */ /* 0x000fe40003f6e000 */
[----:B------:R-:W-:Y:S02]  /*0e60*/  SEL R11, R4, RZ, P1 ;  /* 0x000000ff040b7207 */ /* 0x000fe40000800000 */
[----:B------:R-:W-:-:S02]  /*0e70*/  SEL R10, R3, RZ, P2 ;  /* 0x000000ff030a7207 */ /* 0x000fc40001000000 */
[----:B------:R-:W-:Y:S02]  /*0e80*/  SEL R9, R2, RZ, P3 ;  /* 0x000000ff02097207 */ /* 0x000fe40001800000 */
[----:B------:R-:W-:Y:S01]  /*0e90*/  SEL R8, R8, RZ, P4 ;  /* 0x000000ff08087207 */ /* 0x000fe20002000000 */
[----:B0-----:R-:W-:Y:S06]  /*0ea0*/  @P0 EXIT ;  /* 0x000000000000094d */ /* 0x001fec0003800000 */
[----:B------:R-:W-:Y:S01]  /*0eb0*/  STG.E.128 desc[UR4][R26.64], R8 ;  /* 0x000000081a007986 */ /* 0x000fe2000c101d04 */
[----:B------:R-:W-:Y:S05]  /*0ec0*/  EXIT ;  /* 0x000000000000794d */ /* 0x000fea0003800000 */
.L_x_0:
[----:B------:R-:W-:-:S00]  /*0ed0*/  BRA `(.L_x_0) ;  /* 0xfffffffc00fc7947 */ /* 0x000fc0000383ffff */
[----:B------:R-:W-:-:S00]  /*0ee0*/  NOP ;  /* 0x0000000000007918 */ /* 0x000fc00000000000 */
        /* <DEDUP_REMOVED lines=9> */
.L_x_1:


//--------------------- .nv.global.init           --------------------------
	.section	.nv.global.init,"aw",@progbits
.nv.global.init:
	.type		_$_str,@object
	.size		_$_str,(_$_str_$_2 - _$_str)
_$_str:
        /*0000*/ 	.byte	0x5f, 0x5f, 0x43, 0x55, 0x44, 0x41, 0x5f, 0x46, 0x54, 0x5a, 0x00
	.type		_$_str_$_2,@object
	.size		_$_str_$_2,(.L_1 - _$_str_$_2)
_$_str_$_2:
        /*000b*/ 	.byte	0x5f, 0x5f, 0x43, 0x55, 0x44, 0x41, 0x5f, 0x50, 0x52, 0x45, 0x43, 0x5f, 0x53, 0x51, 0x52, 0x54
        /*001b*/ 	.byte	0x00
.L_1:


//--------------------- .nv.constant0.triton_poi_fused__native_batch_norm_legit_no_training_relu_4 --------------------------
	.section	.nv.constant0.triton_poi_fused__native_batch_norm_legit_no_training_relu_4,"a",@progbits
	.sectionflags	@""
	.align	4
.nv.constant0.triton_poi_fused__native_batch_norm_legit_no_training_relu_4:
	.zero		580
